	.headerflags	@"EF_CUDA_TEXMODE_UNIFIED EF_CUDA_64BIT_ADDRESS EF_CUDA_ACCELERATORS EF_CUDA_SM90 EF_CUDA_VIRTUAL_SM(EF_CUDA_SM90)"
	.elftype	@"ET_EXEC"


//--------------------- .nv.info                  --------------------------
	.section	.nv.info,"",@"SHT_CUDA_INFO"
	.align	4


	//----- nvinfo : EIATTR_REGCOUNT
	.align		4
        /*0000*/ 	.byte	0x04, 0x2f
        /*0002*/ 	.short	(.L_3 - .L_2)
	.align		4
.L_2:
        /*0004*/ 	.word	index@(triton_poi_fused__native_batch_norm_legit_no_training_relu_16)
        /*0008*/ 	.word	0x00000020


	//----- nvinfo : EIATTR_MIN_STACK_SIZE
	.align		4
.L_3:
        /*000c*/ 	.byte	0x04, 0x12
        /*000e*/ 	.short	(.L_5 - .L_4)
	.align		4
.L_4:
        /*0010*/ 	.word	index@(triton_poi_fused__native_batch_norm_legit_no_training_relu_16)
        /*0014*/ 	.word	0x00000000


	//----- nvinfo : EIATTR_FRAME_SIZE
	.align		4
.L_5:
        /*0018*/ 	.byte	0x04, 0x11
        /*001a*/ 	.short	(.L_7 - .L_6)
	.align		4
.L_6:
        /*001c*/ 	.word	index@(triton_poi_fused__native_batch_norm_legit_no_training_relu_16)
        /*0020*/ 	.word	0x00000000


	//----- nvinfo : EIATTR_MIN_STACK_SIZE
	.align		4
.L_7:
        /*0024*/ 	.byte	0x04, 0x12
        /*0026*/ 	.short	(.L_9 - .L_8)
	.align		4
.L_8:
        /*0028*/ 	.word	index@(triton_poi_fused__native_batch_norm_legit_no_training_relu_16)
        /*002c*/ 	.word	0x00000000
.L_9:


//--------------------- .nv.info.triton_poi_fused__native_batch_norm_legit_no_training_relu_16 --------------------------
	.section	.nv.info.triton_poi_fused__native_batch_norm_legit_no_training_relu_16,"",@"SHT_CUDA_INFO"
	.sectionflags	@""
	.align	4


	//----- nvinfo : EIATTR_CUDA_API_VERSION
	.align		4
        /*0000*/ 	.byte	0x04, 0x37
        /*0002*/ 	.short	(.L_11 - .L_10)
.L_10:
        /*0004*/ 	.word	0x0000007c


	//----- nvinfo : EIATTR_KPARAM_INFO
	.align		4
.L_11:
        /*0008*/ 	.byte	0x04, 0x17
        /*000a*/ 	.short	(.L_13 - .L_12)
.L_12:
        /*000c*/ 	.word	0x00000000
        /*0010*/ 	.short	0x0006
        /*0012*/ 	.short	0x0030
        /*0014*/ 	.byte	0x00, 0xf0, 0x11, 0x00


	//----- nvinfo : EIATTR_KPARAM_INFO
	.align		4
.L_13:
        /*0018*/ 	.byte	0x04, 0x17
        /*001a*/ 	.short	(.L_15 - .L_14)
.L_14:
        /*001c*/ 	.word	0x00000000
        /*0020*/ 	.short	0x0005
        /*0022*/ 	.short	0x0028
        /*0024*/ 	.byte	0x00, 0xf4, 0x21, 0x00


	//----- nvinfo : EIATTR_KPARAM_INFO
	.align		4
.L_15:
        /*0028*/ 	.byte	0x04, 0x17
        /*002a*/ 	.short	(.L_17 - .L_16)
.L_16:
        /*002c*/ 	.word	0x00000000
        /*0030*/ 	.short	0x0004
        /*0032*/ 	.short	0x0020
        /*0034*/ 	.byte	0x00, 0xf4, 0x21, 0x00


	//----- nvinfo : EIATTR_KPARAM_INFO
	.align		4
.L_17:
        /*0038*/ 	.byte	0x04, 0x17
        /*003a*/ 	.short	(.L_19 - .L_18)
.L_18:
        /*003c*/ 	.word	0x00000000
        /*0040*/ 	.short	0x0003
        /*0042*/ 	.short	0x0018
        /*0044*/ 	.byte	0x00, 0xf4, 0x21, 0x00


	//----- nvinfo : EIATTR_KPARAM_INFO
	.align		4
.L_19:
        /*0048*/ 	.byte	0x04, 0x17
        /*004a*/ 	.short	(.L_21 - .L_20)
.L_20:
        /*004c*/ 	.word	0x00000000
        /*0050*/ 	.short	0x0002
        /*0052*/ 	.short	0x0010
        /*0054*/ 	.byte	0x00, 0xf4, 0x21, 0x00


	//----- nvinfo : EIATTR_KPARAM_INFO
	.align		4
.L_21:
        /*0058*/ 	.byte	0x04, 0x17
        /*005a*/ 	.short	(.L_23 - .L_22)
.L_22:
        /*005c*/ 	.word	0x00000000
        /*0060*/ 	.short	0x0001
        /*0062*/ 	.short	0x0008
        /*0064*/ 	.byte	0x00, 0xf4, 0x21, 0x00


	//----- nvinfo : EIATTR_KPARAM_INFO
	.align		4
.L_23:
        /*0068*/ 	.byte	0x04, 0x17
        /*006a*/ 	.short	(.L_25 - .L_24)
.L_24:
        /*006c*/ 	.word	0x00000000
        /*0070*/ 	.short	0x0000
        /*0072*/ 	.short	0x0000
        /*0074*/ 	.byte	0x00, 0xf4, 0x21, 0x00


	//----- nvinfo : EIATTR_SPARSE_MMA_MASK
	.align		4
.L_25:
        /*0078*/ 	.byte	0x03, 0x50
        /*007a*/ 	.short	0x0000


	//----- nvinfo : EIATTR_MAXREG_COUNT
	.align		4
        /*007c*/ 	.byte	0x03, 0x1b
        /*007e*/ 	.short	0x00ff


	//----- nvinfo : EIATTR_EXIT_INSTR_OFFSETS
	.align		4
        /*0080*/ 	.byte	0x04, 0x1c
        /*0082*/ 	.short	(.L_27 - .L_26)


	//   ....[0]....
.L_26:
        /*0084*/ 	.word	0x00000710


	//----- nvinfo : EIATTR_REQNTID
	.align		4
.L_27:
        /*0088*/ 	.byte	0x04, 0x10
        /*008a*/ 	.short	(.L_29 - .L_28)
.L_28:
        /*008c*/ 	.word	0x00000080
        /*0090*/ 	.word	0x00000001
        /*0094*/ 	.word	0x00000001


	//----- nvinfo : EIATTR_CBANK_PARAM_SIZE
	.align		4
.L_29:
        /*0098*/ 	.byte	0x03, 0x19
        /*009a*/ 	.short	0x0034


	//----- nvinfo : EIATTR_PARAM_CBANK
	.align		4
        /*009c*/ 	.byte	0x04, 0x0a
        /*009e*/ 	.short	(.L_31 - .L_30)
	.align		4
.L_30:
        /*00a0*/ 	.word	index@(.nv.constant0.triton_poi_fused__native_batch_norm_legit_no_training_relu_16)
        /*00a4*/ 	.short	0x0210
        /*00a6*/ 	.short	0x0034


	//----- nvinfo : EIATTR_SW_WAR
	.align		4
.L_31:
        /*00a8*/ 	.byte	0x04, 0x36
        /*00aa*/ 	.short	(.L_33 - .L_32)
.L_32:
        /*00ac*/ 	.word	0x00000008
.L_33:


//--------------------- .nv.callgraph             --------------------------
	.section	.nv.callgraph,"",@"SHT_CUDA_CALLGRAPH"
	.align	4
	.sectionentsize	8
	.align		4
        /*0000*/ 	.word	0x00000000
	.align		4
        /*0004*/ 	.word	0xffffffff
	.align		4
        /*0008*/ 	.word	0x00000000
	.align		4
        /*000c*/ 	.word	0xfffffffe
	.align		4
        /*0010*/ 	.word	0x00000000
	.align		4
        /*0014*/ 	.word	0xfffffffd
	.align		4
        /*0018*/ 	.word	0x00000000
	.align		4
        /*001c*/ 	.word	0xfffffffc


//--------------------- .nv.constant4             --------------------------
	.section	.nv.constant4,"a",@progbits
	.align	8
	.align		8
.nv.constant4:
        /*0000*/ 	.dword	_$_str
	.align		8
        /*0008*/ 	.dword	_$_str_$_2


//--------------------- .text.triton_poi_fused__native_batch_norm_legit_no_training_relu_16 --------------------------
	.section	.text.triton_poi_fused__native_batch_norm_legit_no_training_relu_16,"ax",@progbits
	.align	128
        .global         triton_poi_fused__native_batch_norm_legit_no_training_relu_16
        .type           triton_poi_fused__native_batch_norm_legit_no_training_relu_16,@function
        .size           triton_poi_fused__native_batch_norm_legit_no_training_relu_16,(.L_x_1 - triton_poi_fused__native_batch_norm_legit_no_training_relu_16)
        .other          triton_poi_fused__native_batch_norm_legit_no_training_relu_16,@"STO_CUDA_ENTRY STV_DEFAULT"
triton_poi_fused__native_batch_norm_legit_no_training_relu_16:
.text.triton_poi_fused__native_batch_norm_legit_no_training_relu_16:
[----:B------:R-:W-:Y:S01]  /*0000*/  LDC R1, c[0x0][0x28] ;  /* 0x00000a00ff017b82 */ /* 0x000fe20000000800 */
[----:B------:R-:W1:Y:S07]  /*0010*/  S2R R0, SR_TID.X ;  /* 0x0000000000007919 */ /* 0x000e6e0000002100 */
[----:B------:R-:W2:Y:S01]  /*0020*/  LDC.64 R4, c[0x0][0x220] ;  /* 0x00008800ff047b82 */ /* 0x000ea20000000a00 */
[----:B------:R-:W-:Y:S01]  /*0030*/  ULDC.64 UR4, c[0x0][0x208] ;  /* 0x0000820000047ab9 */ /* 0x000fe20000000a00 */
[----:B------:R-:W3:Y:S06]  /*0040*/  S2R R7, SR_CTAID.X ;  /* 0x0000000000077919 */ /* 0x000eec0000002500 */
[----:B------:R-:W4:Y:S08]  /*0050*/  LDC.64 R12, c[0x0][0x218] ;  /* 0x00008600ff0c7b82 */ /* 0x000f300000000a00 */
[----:B------:R-:W5:Y:S08]  /*0060*/  LDC.64 R22, c[0x0][0x210] ;  /* 0x00008400ff167b82 */ /* 0x000f700000000a00 */
[----:B------:R-:W5:Y:S01]  /*0070*/  LDC.64 R20, c[0x0][0x228] ;  /* 0x00008a00ff147b82 */ /* 0x000f620000000a00 */
[----:B-1----:R-:W-:-:S07]  /*0080*/  SHF.L.U32 R0, R0, 0x2, RZ ;  /* 0x0000000200007819 */ /* 0x002fce00000006ff */
[----:B------:R-:W1:Y:S01]  /*0090*/  LDC.64 R24, c[0x0][0x230] ;  /* 0x00008c00ff187b82 */ /* 0x000e620000000a00 */
[----:B---3--:R-:W-:Y:S02]  /*00a0*/  SHF.R.S32.HI R3, RZ, 0x15, R7 ;  /* 0x00000015ff037819 */ /* 0x008fe40000011407 */
[----:B------:R-:W-:Y:S02]  /*00b0*/  LOP3.LUT R0, R0, 0x1fc, RZ, 0xc0, !PT ;  /* 0x000001fc00007812 */ /* 0x000fe400078ec0ff */
[----:B------:R-:W-:Y:S02]  /*00c0*/  SGXT R3, R3, 0x1 ;  /* 0x000000010303781a */ /* 0x000fe40000000200 */
[----:B------:R-:W-:-:S04]  /*00d0*/  LEA R0, R7, R0, 0xa ;  /* 0x0000000007007211 */ /* 0x000fc800078e50ff */
[----:B------:R-:W-:-:S04]  /*00e0*/  LEA.HI R3, R3, R0, RZ, 0x8 ;  /* 0x0000000003037211 */ /* 0x000fc800078f40ff */
[----:B------:R-:W-:-:S04]  /*00f0*/  LOP3.LUT R3, R3, 0xffffff00, RZ, 0xc0, !PT ;  /* 0xffffff0003037812 */ /* 0x000fc800078ec0ff */
[----:B------:R-:W-:-:S05]  /*0100*/  IADD3 R3, R0, -R3, RZ ;  /* 0x8000000300037210 */ /* 0x000fca0007ffe0ff */
[----:B--2---:R-:W-:-:S06]  /*0110*/  IMAD.WIDE R4, R3, 0x4, R4 ;  /* 0x0000000403047825 */ /* 0x004fcc00078e0204 */
[----:B------:R-:W2:Y:S01]  /*0120*/  LDG.E.EL.128 R4, desc[UR4][R4.64] ;  /* 0x0000000404047981 */ /* 0x000ea2000c2e1d00 */
[----:B----4-:R-:W-:-:S04]  /*0130*/  IMAD.WIDE R12, R3, 0x4, R12 ;  /* 0x00000004030c7825 */ /* 0x010fc800078e020c */
[----:B-----5:R-:W-:Y:S02]  /*0140*/  IMAD.WIDE R22, R0, 0x4, R22 ;  /* 0x0000000400167825 */ /* 0x020fe400078e0216 */
[----:B------:R-:W3:Y:S02]  /*0150*/  LDG.E.EL.128 R12, desc[UR4][R12.64] ;  /* 0x000000040c0c7981 */ /* 0x000ee4000c2e1d00 */
[C---:B0-----:R-:W-:Y:S02]  /*0160*/  IMAD.WIDE R20, R3.reuse, 0x4, R20 ;  /* 0x0000000403147825 */ /* 0x041fe400078e0214 */
[----:B------:R-:W3:Y:S02]  /*0170*/  LDG.E.128 R16, desc[UR4][R22.64+0x800] ;  /* 0x0008000416107981 */ /* 0x000ee4000c1e1d00 */
[----:B-1----:R-:W-:-:S04]  /*0180*/  IMAD.WIDE R24, R3, 0x4, R24 ;  /* 0x0000000403187825 */ /* 0x002fc800078e0218 */
[----:B--2---:R-:W-:Y:S01]  /*0190*/  FADD R6, R6, 9.9999997473787516356e-06 ;  /* 0x3727c5ac06067421 */ /* 0x004fe20000000000 */
[----:B------:R-:W-:Y:S01]  /*01a0*/  FADD R2, R4, 9.9999997473787516356e-06 ;  /* 0x3727c5ac04027421 */ /* 0x000fe20000000000 */
[----:B------:R-:W-:-:S03]  /*01b0*/  FADD R8, R5, 9.9999997473787516356e-06 ;  /* 0x3727c5ac05087421 */ /* 0x000fc60000000000 */
[----:B------:R-:W0:Y:S08]  /*01c0*/  MUFU.SQRT R26, R2 ;  /* 0x00000002001a7308 */ /* 0x000e300000002000 */
[----:B------:R-:W1:Y:S01]  /*01d0*/  MUFU.SQRT R6, R6 ;  /* 0x0000000600067308 */ /* 0x000e620000002000 */
[----:B0-----:R-:W-:-:S07]  /*01e0*/  FSETP.GT.AND P0, PT, R26, 8.50705917302346158658e+37, PT ;  /* 0x7e8000001a00780b */ /* 0x001fce0003f04000 */
[----:B------:R0:W2:Y:S01]  /*01f0*/  MUFU.SQRT R27, R8 ;  /* 0x00000008001b7308 */ /* 0x0000a20000002000 */
[----:B------:R-:W-:Y:S02]  /*0200*/  FSETP.GEU.AND P3, PT, R26, 1.175494350822287508e-38, PT ;  /* 0x008000001a00780b */ /* 0x000fe40003f6e000 */
[C---:B-1----:R-:W-:Y:S02]  /*0210*/  FSETP.GT.AND P2, PT, R6.reuse, 8.50705917302346158658e+37, PT ;  /* 0x7e8000000600780b */ /* 0x042fe40003f44000 */
[----:B------:R-:W-:Y:S01]  /*0220*/  FSETP.GEU.AND P5, PT, R6, 1.175494350822287508e-38, PT ;  /* 0x008000000600780b */ /* 0x000fe20003fae000 */
[----:B------:R-:W-:Y:S01]  /*0230*/  HFMA2.MMA R2, -RZ, RZ, 1.625, 0 ;  /* 0x3e800000ff027435 */ /* 0x000fe200000001ff */
[----:B0-----:R-:W4:Y:S01]  /*0240*/  LDG.E.128 R8, desc[UR4][R22.64] ;  /* 0x0000000416087981 */ /* 0x001f22000c1e1d00 */
[----:B------:R-:W-:Y:S01]  /*0250*/  @P0 FMUL R26, R26, 0.25 ;  /* 0x3e8000001a1a0820 */ /* 0x000fe20000400000 */
[----:B--2---:R-:W-:-:S05]  /*0260*/  FSETP.GT.AND P1, PT, R27, 8.50705917302346158658e+37, PT ;  /* 0x7e8000001b00780b */ /* 0x004fca0003f24000 */
[----:B------:R-:W-:Y:S01]  /*0270*/  @!P3 FMUL R26, R26, 16777216 ;  /* 0x4b8000001a1ab820 */ /* 0x000fe20000400000 */
[C---:B------:R-:W-:Y:S01]  /*0280*/  FSETP.GEU.AND P4, PT, R27.reuse, 1.175494350822287508e-38, PT ;  /* 0x008000001b00780b */ /* 0x040fe20003f8e000 */
[----:B------:R-:W-:Y:S02]  /*0290*/  @P2 FMUL R6, R6, 0.25 ;  /* 0x3e80000006062820 */ /* 0x000fe40000400000 */
[----:B------:R0:W1:Y:S01]  /*02a0*/  MUFU.RCP R5, R26 ;  /* 0x0000001a00057308 */ /* 0x0000620000001000 */
[----:B------:R-:W2:Y:S01]  /*02b0*/  LDG.E.EL.128 R20, desc[UR4][R20.64] ;  /* 0x0000000414147981 */ /* 0x000ea2000c2e1d00 */
[----:B------:R-:W-:Y:S02]  /*02c0*/  @!P5 FMUL R6, R6, 16777216 ;  /* 0x4b8000000606d820 */ /* 0x000fe40000400000 */
[----:B------:R-:W-:-:S04]  /*02d0*/  @P1 FMUL R27, R27, 0.25 ;  /* 0x3e8000001b1b1820 */ /* 0x000fc80000400000 */
[----:B------:R-:W5:Y:S02]  /*02e0*/  MUFU.RCP R6, R6 ;  /* 0x0000000600067308 */ /* 0x000f640000001000 */
[----:B------:R-:W-:Y:S01]  /*02f0*/  @!P4 FMUL R27, R27, 16777216 ;  /* 0x4b8000001b1bc820 */ /* 0x000fe20000400000 */
[----:B0-----:R-:W-:-:S05]  /*0300*/  FSEL R26, R2, 1, P0 ;  /* 0x3f800000021a7808 */ /* 0x001fca0000000000 */
[----:B------:R0:W-:Y:S01]  /*0310*/  MUFU.RCP R4, R27 ;  /* 0x0000001b00047308 */ /* 0x0001e20000001000 */
[----:B------:R-:W-:Y:S01]  /*0320*/  @!P3 FMUL R26, R26, 16777216 ;  /* 0x4b8000001a1ab820 */ /* 0x000fe20000400000 */
[----:B0-----:R-:W-:-:S03]  /*0330*/  FSEL R27, R2, 1, P2 ;  /* 0x3f800000021b7808 */ /* 0x001fc60001000000 */
[----:B-1----:R-:W-:Y:S02]  /*0340*/  FMUL R3, R5, R26 ;  /* 0x0000001a05037220 */ /* 0x002fe40000400000 */
[----:B------:R-:W-:-:S04]  /*0350*/  @!P5 FMUL R27, R27, 16777216 ;  /* 0x4b8000001b1bd820 */ /* 0x000fc80000400000 */
[----:B-----5:R-:W-:Y:S02]  /*0360*/  FMUL R5, R6, R27 ;  /* 0x0000001b06057220 */ /* 0x020fe40000400000 */
[----:B------:R-:W2:Y:S01]  /*0370*/  LDG.E.EL.128 R24, desc[UR4][R24.64] ;  /* 0x0000000418187981 */ /* 0x000ea2000c2e1d00 */
[----:B------:R-:W-:-:S04]  /*0380*/  FADD R7, R7, 9.9999997473787516356e-06 ;  /* 0x3727c5ac07077421 */ /* 0x000fc80000000000 */
[----:B------:R0:W1:Y:S01]  /*0390*/  MUFU.SQRT R28, R7 ;  /* 0x00000007001c7308 */ /* 0x0000620000002000 */
[----:B------:R-:W-:Y:S01]  /*03a0*/  FSEL R29, R2, 1, P1 ;  /* 0x3f800000021d7808 */ /* 0x000fe20000800000 */
[----:B0-----:R-:W0:Y:S01]  /*03b0*/  LDC.64 R6, c[0x0][0x238] ;  /* 0x00008e00ff067b82 */ /* 0x001e220000000a00 */
[C---:B-1----:R-:W-:Y:S02]  /*03c0*/  FSETP.GT.AND P0, PT, R28.reuse, 8.50705917302346158658e+37, PT ;  /* 0x7e8000001c00780b */ /* 0x042fe40003f04000 */
[----:B------:R-:W-:-:S11]  /*03d0*/  FSETP.GEU.AND P1, PT, R28, 1.175494350822287508e-38, PT ;  /* 0x008000001c00780b */ /* 0x000fd60003f2e000 */
[----:B------:R-:W-:-:S04]  /*03e0*/  @P0 FMUL R28, R28, 0.25 ;  /* 0x3e8000001c1c0820 */ /* 0x000fc80000400000 */
[----:B------:R-:W-:Y:S01]  /*03f0*/  @!P1 FMUL R28, R28, 16777216 ;  /* 0x4b8000001c1c9820 */ /* 0x000fe20000400000 */
[----:B------:R-:W-:-:S05]  /*0400*/  @!P4 FMUL R29, R29, 16777216 ;  /* 0x4b8000001d1dc820 */ /* 0x000fca0000400000 */
[----:B------:R-:W1:Y:S01]  /*0410*/  MUFU.RCP R28, R28 ;  /* 0x0000001c001c7308 */ /* 0x000e620000001000 */
[----:B------:R-:W-:Y:S01]  /*0420*/  FMUL R4, R4, R29 ;  /* 0x0000001d04047220 */ /* 0x000fe20000400000 */
[----:B------:R-:W-:-:S05]  /*0430*/  FSEL R29, R2, 1, P0 ;  /* 0x3f800000021d7808 */ /* 0x000fca0000000000 */
[----:B------:R-:W-:Y:S01]  /*0440*/  @!P1 FMUL R29, R29, 16777216 ;  /* 0x4b8000001d1d9820 */ /* 0x000fe20000400000 */
[----:B---3--:R-:W-:Y:S01]  /*0450*/  FADD R19, R19, -R15 ;  /* 0x8000000f13137221 */ /* 0x008fe20000000000 */
[----:B------:R-:W-:Y:S01]  /*0460*/  FADD R16, R16, -R12 ;  /* 0x8000000c10107221 */ /* 0x000fe20000000000 */
[----:B------:R-:W-:Y:S01]  /*0470*/  FADD R18, R18, -R14 ;  /* 0x8000000e12127221 */ /* 0x000fe20000000000 */
[----:B-1----:R-:W-:Y:S01]  /*0480*/  FMUL R2, R28, R29 ;  /* 0x0000001d1c027220 */ /* 0x002fe20000400000 */
[----:B------:R-:W-:Y:S01]  /*0490*/  FADD R17, R17, -R13 ;  /* 0x8000000d11117221 */ /* 0x000fe20000000000 */
[----:B----4-:R-:W-:Y:S01]  /*04a0*/  FADD R11, R11, -R15 ;  /* 0x8000000f0b0b7221 */ /* 0x010fe20000000000 */
[----:B------:R-:W-:Y:S01]  /*04b0*/  FADD R8, R8, -R12 ;  /* 0x8000000c08087221 */ /* 0x000fe20000000000 */
[----:B------:R-:W-:Y:S02]  /*04c0*/  FADD R12, R10, -R14 ;  /* 0x8000000e0a0c7221 */ /* 0x000fe40000000000 */
[C---:B------:R-:W-:Y:S01]  /*04d0*/  FMUL R10, R2.reuse, R11 ;  /* 0x0000000b020a7220 */ /* 0x040fe20000400000 */
[----:B------:R-:W-:Y:S01]  /*04e0*/  FMUL R2, R2, R19 ;  /* 0x0000001302027220 */ /* 0x000fe20000400000 */
[----:B------:R-:W-:Y:S01]  /*04f0*/  FADD R9, R9, -R13 ;  /* 0x8000000d09097221 */ /* 0x000fe20000000000 */
[C---:B------:R-:W-:Y:S01]  /*0500*/  FMUL R11, R5.reuse, R12 ;  /* 0x0000000c050b7220 */ /* 0x040fe20000400000 */
[----:B------:R-:W-:Y:S01]  /*0510*/  FMUL R5, R5, R18 ;  /* 0x0000001205057220 */ /* 0x000fe20000400000 */
[C---:B------:R-:W-:Y:S01]  /*0520*/  FMUL R15, R3.reuse, R8 ;  /* 0x00000008030f7220 */ /* 0x040fe20000400000 */
[C---:B------:R-:W-:Y:S01]  /*0530*/  FMUL R8, R4.reuse, R17 ;  /* 0x0000001104087220 */ /* 0x040fe20000400000 */
[----:B------:R-:W-:Y:S01]  /*0540*/  FMUL R13, R3, R16 ;  /* 0x00000010030d7220 */ /* 0x000fe20000400000 */
[----:B------:R-:W-:Y:S01]  /*0550*/  FMUL R12, R4, R9 ;  /* 0x00000009040c7220 */ /* 0x000fe20000400000 */
[----:B--2---:R-:W-:Y:S01]  /*0560*/  FFMA R2, R23, R2, R27 ;  /* 0x0000000217027223 */ /* 0x004fe2000000001b */
[----:B------:R-:W-:Y:S01]  /*0570*/  FFMA R5, R22, R5, R26 ;  /* 0x0000000516057223 */ /* 0x000fe2000000001a */
[----:B------:R-:W-:Y:S01]  /*0580*/  FFMA R8, R21, R8, R25 ;  /* 0x0000000815087223 */ /* 0x000fe20000000019 */
[----:B------:R-:W-:Y:S01]  /*0590*/  FFMA R10, R23, R10, R27 ;  /* 0x0000000a170a7223 */ /* 0x000fe2000000001b */
[C-C-:B------:R-:W-:Y:S01]  /*05a0*/  FFMA R3, R20.reuse, R15, R24.reuse ;  /* 0x0000000f14037223 */ /* 0x140fe20000000018 */
[----:B------:R-:W-:Y:S01]  /*05b0*/  FFMA R4, R20, R13, R24 ;  /* 0x0000000d14047223 */ /* 0x000fe20000000018 */
[----:B------:R-:W-:Y:S01]  /*05c0*/  FFMA R9, R21, R12, R25 ;  /* 0x0000000c15097223 */ /* 0x000fe20000000019 */
[----:B------:R-:W-:Y:S01]  /*05d0*/  FFMA R22, R22, R11, R26 ;  /* 0x0000000b16167223 */ /* 0x000fe2000000001a */
[----:B------:R-:W-:Y:S01]  /*05e0*/  FSETP.GEU.AND P6, PT, R2, RZ, PT ;  /* 0x000000ff0200720b */ /* 0x000fe20003fce000 */
[----:B0-----:R-:W-:Y:S01]  /*05f0*/  IMAD.WIDE R12, R0, 0x4, R6 ;  /* 0x00000004000c7825 */ /* 0x001fe200078e0206 */
[----:B------:R-:W-:-:S02]  /*0600*/  FSETP.GEU.AND P5, PT, R5, RZ, PT ;  /* 0x000000ff0500720b */ /* 0x000fc40003fae000 */
[----:B------:R-:W-:Y:S02]  /*0610*/  FSETP.GEU.AND P4, PT, R8, RZ, PT ;  /* 0x000000ff0800720b */ /* 0x000fe40003f8e000 */
[----:B------:R-:W-:Y:S02]  /*0620*/  FSETP.GEU.AND P3, PT, R10, RZ, PT ;  /* 0x000000ff0a00720b */ /* 0x000fe40003f6e000 */
[----:B------:R-:W-:Y:S02]  /*0630*/  SEL R7, R2, RZ, P6 ;  /* 0x000000ff02077207 */ /* 0x000fe40003000000 */
[----:B------:R-:W-:Y:S02]  /*0640*/  FSETP.GEU.AND P0, PT, R4, RZ, PT ;  /* 0x000000ff0400720b */ /* 0x000fe40003f0e000 */
[----:B------:R-:W-:Y:S02]  /*0650*/  FSETP.GEU.AND P2, PT, R22, RZ, PT ;  /* 0x000000ff1600720b */ /* 0x000fe40003f4e000 */
[----:B------:R-:W-:-:S02]  /*0660*/  FSETP.GEU.AND P1, PT, R9, RZ, PT ;  /* 0x000000ff0900720b */ /* 0x000fc40003f2e000 */
[----:B------:R-:W-:Y:S02]  /*0670*/  FSETP.GEU.AND P6, PT, R3, RZ, PT ;  /* 0x000000ff0300720b */ /* 0x000fe40003fce000 */
[----:B------:R-:W-:Y:S02]  /*0680*/  SEL R6, R5, RZ, P5 ;  /* 0x000000ff05067207 */ /* 0x000fe40002800000 */
[----:B------:R-:W-:Y:S02]  /*0690*/  SEL R5, R8, RZ, P4 ;  /* 0x000000ff08057207 */ /* 0x000fe40002000000 */
[----:B------:R-:W-:Y:S02]  /*06a0*/  SEL R11, R10, RZ, P3 ;  /* 0x000000ff0a0b7207 */ /* 0x000fe40001800000 */
[----:B------:R-:W-:Y:S02]  /*06b0*/  SEL R10, R22, RZ, P2 ;  /* 0x000000ff160a7207 */ /* 0x000fe40001000000 */
[----:B------:R-:W-:-:S02]  /*06c0*/  SEL R9, R9, RZ, P1 ;  /* 0x000000ff09097207 */ /* 0x000fc40000800000 */
[----:B------:R-:W-:Y:S02]  /*06d0*/  SEL R8, R3, RZ, P6 ;  /* 0x000000ff03087207 */ /* 0x000fe40003000000 */
[----:B------:R-:W-:-:S03]  /*06e0*/  SEL R4, R4, RZ, P0 ;  /* 0x000000ff04047207 */ /* 0x000fc60000000000 */
[----:B------:R-:W-:Y:S04]  /*06f0*/  STG.E.128 desc[UR4][R12.64], R8 ;  /* 0x000000080c007986 */ /* 0x000fe8000c101d04 */
[----:B------:R-:W-:Y:S01]  /*0700*/  STG.E.128 desc[UR4][R12.64+0x800], R4 ;  /* 0x000800040c007986 */ /* 0x000fe2000c101d04 */
[----:B------:R-:W-:Y:S05]  /*0710*/  EXIT ;  /* 0x000000000000794d */ /* 0x000fea0003800000 */
.L_x_0:
[----:B------:R-:W-:-:S00]  /*0720*/  BRA `(.L_x_0) ;  /* 0xfffffffc00fc7947 */ /* 0x000fc0000383ffff */
[----:B------:R-:W-:-:S00]  /*0730*/  NOP ;  /* 0x0000000000007918 */ /* 0x000fc00000000000 */
        /* <DEDUP_REMOVED lines=12> */
.L_x_1:


//--------------------- .nv.global.init           --------------------------
	.section	.nv.global.init,"aw",@progbits
.nv.global.init:
	.type		_$_str,@object
	.size		_$_str,(_$_str_$_2 - _$_str)
_$_str:
        /*0000*/ 	.byte	0x5f, 0x5f, 0x43, 0x55, 0x44, 0x41, 0x5f, 0x46, 0x54, 0x5a, 0x00
	.type		_$_str_$_2,@object
	.size		_$_str_$_2,(.L_1 - _$_str_$_2)
_$_str_$_2:
        /*000b*/ 	.byte	0x5f, 0x5f, 0x43, 0x55, 0x44, 0x41, 0x5f, 0x50, 0x52, 0x45, 0x43, 0x5f, 0x53, 0x51, 0x52, 0x54
        /*001b*/ 	.byte	0x00
.L_1:


//--------------------- .nv.constant0.triton_poi_fused__native_batch_norm_legit_no_training_relu_16 --------------------------
	.section	.nv.constant0.triton_poi_fused__native_batch_norm_legit_no_training_relu_16,"a",@progbits
	.sectionflags	@""
	.align	4
.nv.constant0.triton_poi_fused__native_batch_norm_legit_no_training_relu_16:
	.zero		580
